	.headerflags	@"EF_CUDA_TEXMODE_UNIFIED EF_CUDA_64BIT_ADDRESS EF_CUDA_ACCELERATORS EF_CUDA_SM90 EF_CUDA_VIRTUAL_SM(EF_CUDA_SM90)"
	.elftype	@"ET_EXEC"


//--------------------- .nv.info                  --------------------------
	.section	.nv.info,"",@"SHT_CUDA_INFO"
	.align	4


	//----- nvinfo : EIATTR_REGCOUNT
	.align		4
        /*0000*/ 	.byte	0x04, 0x2f
        /*0002*/ 	.short	(.L_1 - .L_0)
	.align		4
.L_0:
        /*0004*/ 	.word	index@(triton_poi_fused_cat_52)
        /*0008*/ 	.word	0x00000016


	//----- nvinfo : EIATTR_MIN_STACK_SIZE
	.align		4
.L_1:
        /*000c*/ 	.byte	0x04, 0x12
        /*000e*/ 	.short	(.L_3 - .L_2)
	.align		4
.L_2:
        /*0010*/ 	.word	index@(triton_poi_fused_cat_52)
        /*0014*/ 	.word	0x00000000


	//----- nvinfo : EIATTR_FRAME_SIZE
	.align		4
.L_3:
        /*0018*/ 	.byte	0x04, 0x11
        /*001a*/ 	.short	(.L_5 - .L_4)
	.align		4
.L_4:
        /*001c*/ 	.word	index@(triton_poi_fused_cat_52)
        /*0020*/ 	.word	0x00000000


	//----- nvinfo : EIATTR_MIN_STACK_SIZE
	.align		4
.L_5:
        /*0024*/ 	.byte	0x04, 0x12
        /*0026*/ 	.short	(.L_7 - .L_6)
	.align		4
.L_6:
        /*0028*/ 	.word	index@(triton_poi_fused_cat_52)
        /*002c*/ 	.word	0x00000000
.L_7:


//--------------------- .nv.info.triton_poi_fused_cat_52 --------------------------
	.section	.nv.info.triton_poi_fused_cat_52,"",@"SHT_CUDA_INFO"
	.sectionflags	@""
	.align	4


	//----- nvinfo : EIATTR_CUDA_API_VERSION
	.align		4
        /*0000*/ 	.byte	0x04, 0x37
        /*0002*/ 	.short	(.L_9 - .L_8)
.L_8:
        /*0004*/ 	.word	0x0000007c


	//----- nvinfo : EIATTR_KPARAM_INFO
	.align		4
.L_9:
        /*0008*/ 	.byte	0x04, 0x17
        /*000a*/ 	.short	(.L_11 - .L_10)
.L_10:
        /*000c*/ 	.word	0x00000000
        /*0010*/ 	.short	0x0003
        /*0012*/ 	.short	0x0014
        /*0014*/ 	.byte	0x00, 0xf0, 0x11, 0x00


	//----- nvinfo : EIATTR_KPARAM_INFO
	.align		4
.L_11:
        /*0018*/ 	.byte	0x04, 0x17
        /*001a*/ 	.short	(.L_13 - .L_12)
.L_12:
        /*001c*/ 	.word	0x00000000
        /*0020*/ 	.short	0x0002
        /*0022*/ 	.short	0x0010
        /*0024*/ 	.byte	0x00, 0xf0, 0x11, 0x00


	//----- nvinfo : EIATTR_KPARAM_INFO
	.align		4
.L_13:
        /*0028*/ 	.byte	0x04, 0x17
        /*002a*/ 	.short	(.L_15 - .L_14)
.L_14:
        /*002c*/ 	.word	0x00000000
        /*0030*/ 	.short	0x0001
        /*0032*/ 	.short	0x0008
        /*0034*/ 	.byte	0x00, 0xf4, 0x21, 0x00


	//----- nvinfo : EIATTR_KPARAM_INFO
	.align		4
.L_15:
        /*0038*/ 	.byte	0x04, 0x17
        /*003a*/ 	.short	(.L_17 - .L_16)
.L_16:
        /*003c*/ 	.word	0x00000000
        /*0040*/ 	.short	0x0000
        /*0042*/ 	.short	0x0000
        /*0044*/ 	.byte	0x00, 0xf4, 0x21, 0x00


	//----- nvinfo : EIATTR_SPARSE_MMA_MASK
	.align		4
.L_17:
        /*0048*/ 	.byte	0x03, 0x50
        /*004a*/ 	.short	0x0000


	//----- nvinfo : EIATTR_MAXREG_COUNT
	.align		4
        /*004c*/ 	.byte	0x03, 0x1b
        /*004e*/ 	.short	0x00ff


	//----- nvinfo : EIATTR_EXIT_INSTR_OFFSETS
	.align		4
        /*0050*/ 	.byte	0x04, 0x1c
        /*0052*/ 	.short	(.L_19 - .L_18)


	//   ....[0]....
.L_18:
        /*0054*/ 	.word	0x00000410


	//   ....[1]....
        /*0058*/ 	.word	0x00000460


	//----- nvinfo : EIATTR_REQNTID
	.align		4
.L_19:
        /*005c*/ 	.byte	0x04, 0x10
        /*005e*/ 	.short	(.L_21 - .L_20)
.L_20:
        /*0060*/ 	.word	0x00000080
        /*0064*/ 	.word	0x00000001
        /*0068*/ 	.word	0x00000001


	//----- nvinfo : EIATTR_CBANK_PARAM_SIZE
	.align		4
.L_21:
        /*006c*/ 	.byte	0x03, 0x19
        /*006e*/ 	.short	0x0018


	//----- nvinfo : EIATTR_PARAM_CBANK
	.align		4
        /*0070*/ 	.byte	0x04, 0x0a
        /*0072*/ 	.short	(.L_23 - .L_22)
	.align		4
.L_22:
        /*0074*/ 	.word	index@(.nv.constant0.triton_poi_fused_cat_52)
        /*0078*/ 	.short	0x0210
        /*007a*/ 	.short	0x0018


	//----- nvinfo : EIATTR_SW_WAR
	.align		4
.L_23:
        /*007c*/ 	.byte	0x04, 0x36
        /*007e*/ 	.short	(.L_25 - .L_24)
.L_24:
        /*0080*/ 	.word	0x00000008
.L_25:


//--------------------- .nv.callgraph             --------------------------
	.section	.nv.callgraph,"",@"SHT_CUDA_CALLGRAPH"
	.align	4
	.sectionentsize	8
	.align		4
        /*0000*/ 	.word	0x00000000
	.align		4
        /*0004*/ 	.word	0xffffffff
	.align		4
        /*0008*/ 	.word	0x00000000
	.align		4
        /*000c*/ 	.word	0xfffffffe
	.align		4
        /*0010*/ 	.word	0x00000000
	.align		4
        /*0014*/ 	.word	0xfffffffd
	.align		4
        /*0018*/ 	.word	0x00000000
	.align		4
        /*001c*/ 	.word	0xfffffffc


//--------------------- .text.triton_poi_fused_cat_52 --------------------------
	.section	.text.triton_poi_fused_cat_52,"ax",@progbits
	.sectionflags	@"SHF_BARRIERS=1"
	.align	128
        .global         triton_poi_fused_cat_52
        .type           triton_poi_fused_cat_52,@function
        .size           triton_poi_fused_cat_52,(.L_x_1 - triton_poi_fused_cat_52)
        .other          triton_poi_fused_cat_52,@"STO_CUDA_ENTRY STV_DEFAULT"
triton_poi_fused_cat_52:
.text.triton_poi_fused_cat_52:
[----:B------:R-:W0:Y:S02]  /*0000*/  LDC R1, c[0x0][0x28] ;  /* 0x00000a00ff017b82 */ /* 0x000e240000000800 */
[----:B------:R-:W1:Y:S01]  /*0010*/  S2R R2, SR_TID.X ;  /* 0x0000000000027919 */ /* 0x000e620000002100 */
[----:B------:R-:W2:Y:S01]  /*0020*/  LDC.64 R14, c[0x0][0x210] ;  /* 0x00008400ff0e7b82 */ /* 0x000ea20000000a00 */
[----:B------:R-:W-:Y:S01]  /*0030*/  CS2R R6, SRZ ;  /* 0x0000000000067805 */ /* 0x000fe2000001ff00 */
[----:B------:R-:W3:Y:S01]  /*0040*/  S2R R3, SR_CTAID.Y ;  /* 0x0000000000037919 */ /* 0x000ee20000002600 */
[----:B------:R-:W4:Y:S01]  /*0050*/  S2R R5, SR_CTAID.X ;  /* 0x0000000000057919 */ /* 0x000f220000002500 */
[----:B------:R-:W-:Y:S01]  /*0060*/  CS2R R10, SRZ ;  /* 0x00000000000a7805 */ /* 0x000fe2000001ff00 */
[----:B------:R-:W-:Y:S01]  /*0070*/  ULDC.64 UR6, c[0x0][0x208] ;  /* 0x0000820000067ab9 */ /* 0x000fe20000000a00 */
[----:B-1----:R-:W-:-:S04]  /*0080*/  LOP3.LUT R16, R2, 0x7f, RZ, 0xc0, !PT ;  /* 0x0000007f02107812 */ /* 0x002fc800078ec0ff */
[----:B---3--:R-:W-:Y:S01]  /*0090*/  PRMT R4, R16, 0x6540, R3 ;  /* 0x0000654010047816 */ /* 0x008fe20000000003 */
[----:B----4-:R-:W-:-:S04]  /*00a0*/  IMAD.SHL.U32 R0, R5, 0x4, RZ ;  /* 0x0000000405007824 */ /* 0x010fc800078e00ff */
[----:B------:R-:W-:Y:S01]  /*00b0*/  IMAD.IADD R4, R4, 0x1, R5 ;  /* 0x0000000104047824 */ /* 0x000fe200078e0205 */
[----:B------:R-:W-:-:S03]  /*00c0*/  ISETP.GE.AND P0, PT, R0, 0x4, PT ;  /* 0x000000040000780c */ /* 0x000fc60003f06270 */
[----:B------:R-:W-:Y:S01]  /*00d0*/  IMAD.SHL.U32 R13, R4, 0x4, RZ ;  /* 0x00000004040d7824 */ /* 0x000fe200078e00ff */
[----:B------:R-:W-:-:S03]  /*00e0*/  CS2R R4, SRZ ;  /* 0x0000000000047805 */ /* 0x000fc6000001ff00 */
[C---:B------:R-:W-:Y:S02]  /*00f0*/  VIADD R9, R13.reuse, 0x200 ;  /* 0x000002000d097836 */ /* 0x040fe40000000000 */
[----:B--2---:R-:W-:-:S04]  /*0100*/  IMAD.WIDE R12, R13, 0x4, R14 ;  /* 0x000000040d0c7825 */ /* 0x004fc800078e020e */
[----:B------:R-:W-:Y:S01]  /*0110*/  IMAD.WIDE R14, R9, 0x4, R14 ;  /* 0x00000004090e7825 */ /* 0x000fe200078e020e */
[----:B------:R-:W-:Y:S01]  /*0120*/  CS2R R8, SRZ ;  /* 0x0000000000087805 */ /* 0x000fe2000001ff00 */
[----:B------:R1:W2:Y:S05]  /*0130*/  @!P0 LDG.E.EL.128 R4, desc[UR6][R12.64] ;  /* 0x000000060c048981 */ /* 0x0002aa000c2e1d00 */
[----:B------:R-:W3:Y:S01]  /*0140*/  @!P0 LDG.E.EL.128 R8, desc[UR6][R14.64] ;  /* 0x000000060e088981 */ /* 0x000ee2000c2e1d00 */
[----:B------:R-:W4:Y:S01]  /*0150*/  S2UR UR5, SR_CgaCtaId ;  /* 0x00000000000579c3 */ /* 0x000f220000008800 */
[----:B------:R-:W-:Y:S01]  /*0160*/  UMOV UR4, 0x400 ;  /* 0x0000040000047882 */ /* 0x000fe20000000000 */
[----:B------:R-:W-:Y:S01]  /*0170*/  SHF.R.U32.HI R19, RZ, 0x2, R2 ;  /* 0x00000002ff137819 */ /* 0x000fe20000011602 */
[----:B------:R-:W-:-:S03]  /*0180*/  IMAD.SHL.U32 R17, R2, 0x4, RZ ;  /* 0x0000000402117824 */ /* 0x000fc600078e00ff */
[----:B------:R-:W-:Y:S01]  /*0190*/  LOP3.LUT R19, R19, 0x10, RZ, 0xc0, !PT ;  /* 0x0000001013137812 */ /* 0x000fe200078ec0ff */
[----:B----4-:R-:W-:-:S06]  /*01a0*/  UPRMT UR4, UR5, 0x654, UR4 ;  /* 0x0000065405047896 */ /* 0x010fcc0008000004 */
[----:B------:R-:W-:Y:S01]  /*01b0*/  LEA R18, R16, UR4, 0x2 ;  /* 0x0000000410127c11 */ /* 0x000fe2000f8e10ff */
[----:B------:R-:W-:Y:S01]  /*01c0*/  VIADD R19, R19, UR4 ;  /* 0x0000000413137c36 */ /* 0x000fe20008000000 */
[----:B------:R-:W-:-:S05]  /*01d0*/  LOP3.LUT R16, R17, 0x1fc, RZ, 0xc0, !PT ;  /* 0x000001fc11107812 */ /* 0x000fca00078ec0ff */
[----:B-1----:R-:W-:Y:S01]  /*01e0*/  IMAD R12, R16, 0x4, R19 ;  /* 0x00000004100c7824 */ /* 0x002fe200078e0213 */
[----:B--2---:R1:W-:Y:S04]  /*01f0*/  STS [R18], R4 ;  /* 0x0000000412007388 */ /* 0x0043e80000000800 */
[----:B------:R2:W-:Y:S04]  /*0200*/  STS [R18+0x410], R5 ;  /* 0x0004100512007388 */ /* 0x0005e80000000800 */
[----:B------:R4:W-:Y:S01]  /*0210*/  STS [R18+0x820], R6 ;  /* 0x0008200612007388 */ /* 0x0009e20000000800 */
[----:B-1----:R-:W-:-:S03]  /*0220*/  LOP3.LUT R4, R17, 0xfc, RZ, 0xc0, !PT ;  /* 0x000000fc11047812 */ /* 0x002fc600078ec0ff */
[----:B------:R1:W-:Y:S01]  /*0230*/  STS [R18+0xc30], R7 ;  /* 0x000c300712007388 */ /* 0x0003e20000000800 */
[----:B--2---:R-:W-:-:S03]  /*0240*/  SHF.R.S32.HI R5, RZ, 0x17, R3 ;  /* 0x00000017ff057819 */ /* 0x004fc60000011403 */
[----:B---3--:R2:W-:Y:S01]  /*0250*/  STS [R18+0x200], R8 ;  /* 0x0002000812007388 */ /* 0x0085e20000000800 */
[----:B------:R-:W-:Y:S02]  /*0260*/  PRMT R3, R4, 0x6540, R3 ;  /* 0x0000654004037816 */ /* 0x000fe40000000003 */
[----:B----4-:R-:W-:Y:S01]  /*0270*/  SGXT R6, R5, 0x1 ;  /* 0x000000010506781a */ /* 0x010fe20000000200 */
[----:B------:R-:W-:Y:S01]  /*0280*/  STS [R18+0x610], R9 ;  /* 0x0006100912007388 */ /* 0x000fe20000000800 */
[----:B------:R-:W3:Y:S01]  /*0290*/  LDC.64 R4, c[0x0][0x218] ;  /* 0x00008600ff047b82 */ /* 0x000ee20000000a00 */
[----:B-1----:R-:W-:Y:S02]  /*02a0*/  SHF.R.U32.HI R7, RZ, 0x6, R2 ;  /* 0x00000006ff077819 */ /* 0x002fe40000011602 */
[----:B------:R-:W-:Y:S01]  /*02b0*/  STS [R18+0xa20], R10 ;  /* 0x000a200a12007388 */ /* 0x000fe20000000800 */
[----:B------:R-:W-:Y:S02]  /*02c0*/  LEA.HI R6, R6, R3, RZ, 0xb ;  /* 0x0000000306067211 */ /* 0x000fe400078f58ff */
[----:B------:R-:W-:Y:S01]  /*02d0*/  SGXT.U32 R7, R7, 0x1 ;  /* 0x000000010707781a */ /* 0x000fe20000000000 */
[----:B------:R-:W-:Y:S01]  /*02e0*/  STS [R18+0xe30], R11 ;  /* 0x000e300b12007388 */ /* 0x000fe20000000800 */
[----:B--2---:R-:W-:Y:S01]  /*02f0*/  LOP3.LUT R8, R16, 0x200, RZ, 0xfc, !PT ;  /* 0x0000020010087812 */ /* 0x004fe200078efcff */
[----:B------:R-:W-:Y:S01]  /*0300*/  IMAD.SHL.U32 R2, R6, 0x4, RZ ;  /* 0x0000000406027824 */ /* 0x000fe200078e00ff */
[----:B------:R-:W-:Y:S01]  /*0310*/  LOP3.LUT R7, R0, R7, RZ, 0xfc, !PT ;  /* 0x0000000700077212 */ /* 0x000fe200078efcff */
[----:B------:R-:W-:Y:S01]  /*0320*/  BAR.SYNC.DEFER_BLOCKING 0x0 ;  /* 0x0000000000007b1d */ /* 0x000fe20000010000 */
[----:B------:R-:W-:-:S02]  /*0330*/  LOP3.LUT R6, R6, 0xfffff800, RZ, 0xc0, !PT ;  /* 0xfffff80006067812 */ /* 0x000fc400078ec0ff */
[----:B------:R-:W-:Y:S02]  /*0340*/  LOP3.LUT R2, R2, 0xffffe000, RZ, 0xc0, !PT ;  /* 0xffffe00002027812 */ /* 0x000fe400078ec0ff */
[C---:B------:R-:W-:Y:S02]  /*0350*/  LOP3.LUT R0, R7.reuse, 0x2, RZ, 0xfc, !PT ;  /* 0x0000000207007812 */ /* 0x040fe400078efcff */
[----:B------:R-:W-:Y:S02]  /*0360*/  IADD3 R6, R2, R3, -R6 ;  /* 0x0000000302067210 */ /* 0x000fe40007ffe806 */
[C---:B------:R-:W-:Y:S02]  /*0370*/  ISETP.GE.AND P1, PT, R7.reuse, 0x4, PT ;  /* 0x000000040700780c */ /* 0x040fe40003f26270 */
[----:B------:R-:W-:Y:S01]  /*0380*/  ISETP.GE.AND P0, PT, R0, 0x4, PT ;  /* 0x000000040000780c */ /* 0x000fe20003f06270 */
[----:B------:R-:W-:Y:S01]  /*0390*/  IMAD R3, R7, 0x800, R6 ;  /* 0x0000080007037824 */ /* 0x000fe200078e0206 */
[----:B------:R-:W-:-:S03]  /*03a0*/  SHF.R.U32.HI R8, RZ, 0x4, R8 ;  /* 0x00000004ff087819 */ /* 0x000fc60000011608 */
[----:B---3--:R-:W-:Y:S01]  /*03b0*/  IMAD.WIDE R2, R3, 0x4, R4 ;  /* 0x0000000403027825 */ /* 0x008fe200078e0204 */
[----:B------:R-:W-:-:S05]  /*03c0*/  LOP3.LUT R8, R8, 0x30, RZ, 0xc0, !PT ;  /* 0x0000003008087812 */ /* 0x000fca00078ec0ff */
[----:B------:R-:W-:Y:S01]  /*03d0*/  VIADD R7, R8, UR4 ;  /* 0x0000000408077c36 */ /* 0x000fe20008000000 */
[----:B------:R-:W1:Y:S03]  /*03e0*/  LDS.128 R12, [R12] ;  /* 0x000000000c0c7984 */ /* 0x000e660000000c00 */
[----:B------:R-:W-:Y:S01]  /*03f0*/  IMAD R7, R16, 0x4, R7 ;  /* 0x0000000410077824 */ /* 0x000fe200078e0207 */
[----:B-1----:R1:W-:Y:S01]  /*0400*/  @!P1 STG.E.128 desc[UR6][R2.64], R12 ;  /* 0x0000000c02009986 */ /* 0x0023e2000c101d06 */
[----:B------:R-:W-:Y:S05]  /*0410*/  @P0 EXIT ;  /* 0x000000000000094d */ /* 0x000fea0003800000 */
[----:B------:R-:W0:Y:S01]  /*0420*/  LDS.128 R8, [R7+0x800] ;  /* 0x0008000007087984 */ /* 0x000e220000000c00 */
[----:B-1----:R-:W-:-:S04]  /*0430*/  IMAD R3, R0, 0x800, R6 ;  /* 0x0000080000037824 */ /* 0x002fc800078e0206 */
[----:B------:R-:W-:-:S05]  /*0440*/  IMAD.WIDE R4, R3, 0x4, R4 ;  /* 0x0000000403047825 */ /* 0x000fca00078e0204 */
[----:B0-----:R-:W-:Y:S01]  /*0450*/  STG.E.128 desc[UR6][R4.64], R8 ;  /* 0x0000000804007986 */ /* 0x001fe2000c101d06 */
[----:B------:R-:W-:Y:S05]  /*0460*/  EXIT ;  /* 0x000000000000794d */ /* 0x000fea0003800000 */
.L_x_0:
[----:B------:R-:W-:-:S00]  /*0470*/  BRA `(.L_x_0) ;  /* 0xfffffffc00fc7947 */ /* 0x000fc0000383ffff */
[----:B------:R-:W-:-:S00]  /*0480*/  NOP ;  /* 0x0000000000007918 */ /* 0x000fc00000000000 */
[----:B------:R-:W-:-:S00]  /*0490*/  NOP ;  /* 0x0000000000007918 */ /* 0x000fc00000000000 */
[----:B------:R-:W-:-:S00]  /*04a0*/  NOP ;  /* 0x0000000000007918 */ /* 0x000fc00000000000 */
[----:B------:R-:W-:-:S00]  /*04b0*/  NOP ;  /* 0x0000000000007918 */ /* 0x000fc00000000000 */
[----:B------:R-:W-:-:S00]  /*04c0*/  NOP ;  /* 0x0000000000007918 */ /* 0x000fc00000000000 */
[----:B------:R-:W-:-:S00]  /*04d0*/  NOP ;  /* 0x0000000000007918 */ /* 0x000fc00000000000 */
[----:B------:R-:W-:-:S00]  /*04e0*/  NOP ;  /* 0x0000000000007918 */ /* 0x000fc00000000000 */
[----:B------:R-:W-:-:S00]  /*04f0*/  NOP ;  /* 0x0000000000007918 */ /* 0x000fc00000000000 */
.L_x_1:


//--------------------- .nv.shared.triton_poi_fused_cat_52 --------------------------
	.section	.nv.shared.triton_poi_fused_cat_52,"aw",@nobits
	.sectionflags	@""
	.align	16
	.zero		1024


//--------------------- .nv.constant0.triton_poi_fused_cat_52 --------------------------
	.section	.nv.constant0.triton_poi_fused_cat_52,"a",@progbits
	.sectionflags	@""
	.align	4
.nv.constant0.triton_poi_fused_cat_52:
	.zero		552
